//
// Generated by NVIDIA NVVM Compiler
//
// Compiler Build ID: CL-36424714
// Cuda compilation tools, release 13.0, V13.0.88
// Based on NVVM 20.0.0
//

.version 9.0
.target sm_100
.address_size 64

	// .globl	_Z24resize_nearest_kernel_2dif4int2PKfiiPfii

.visible .entry _Z24resize_nearest_kernel_2dif4int2PKfiiPfii(
	.param .u32 _Z24resize_nearest_kernel_2dif4int2PKfiiPfii_param_0,
	.param .f32 _Z24resize_nearest_kernel_2dif4int2PKfiiPfii_param_1,
	.param .align 8 .b8 _Z24resize_nearest_kernel_2dif4int2PKfiiPfii_param_2[8],
	.param .u64 .ptr .align 1 _Z24resize_nearest_kernel_2dif4int2PKfiiPfii_param_3,
	.param .u32 _Z24resize_nearest_kernel_2dif4int2PKfiiPfii_param_4,
	.param .u32 _Z24resize_nearest_kernel_2dif4int2PKfiiPfii_param_5,
	.param .u64 .ptr .align 1 _Z24resize_nearest_kernel_2dif4int2PKfiiPfii_param_6,
	.param .u32 _Z24resize_nearest_kernel_2dif4int2PKfiiPfii_param_7,
	.param .u32 _Z24resize_nearest_kernel_2dif4int2PKfiiPfii_param_8
)
{
	.reg .pred 	%p<7>;
	.reg .b32 	%r<41>;
	.reg .b32 	%f<7>;
	.reg .b64 	%rd<9>;

	ld.param.u32 	%r23, [_Z24resize_nearest_kernel_2dif4int2PKfiiPfii_param_0];
	ld.param.f32 	%f1, [_Z24resize_nearest_kernel_2dif4int2PKfiiPfii_param_1];
	ld.param.v2.u32 	{%r1, %r2}, [_Z24resize_nearest_kernel_2dif4int2PKfiiPfii_param_2];
	ld.param.u64 	%rd3, [_Z24resize_nearest_kernel_2dif4int2PKfiiPfii_param_3];
	ld.param.u32 	%r24, [_Z24resize_nearest_kernel_2dif4int2PKfiiPfii_param_4];
	ld.param.u32 	%r25, [_Z24resize_nearest_kernel_2dif4int2PKfiiPfii_param_5];
	ld.param.u64 	%rd4, [_Z24resize_nearest_kernel_2dif4int2PKfiiPfii_param_6];
	ld.param.u32 	%r26, [_Z24resize_nearest_kernel_2dif4int2PKfiiPfii_param_7];
	ld.param.u32 	%r27, [_Z24resize_nearest_kernel_2dif4int2PKfiiPfii_param_8];
	mov.u32 	%r28, %tid.x;
	mov.u32 	%r29, %ctaid.x;
	mov.u32 	%r3, %ntid.x;
	mad.lo.s32 	%r4, %r29, %r3, %r28;
	mov.u32 	%r30, %tid.y;
	mov.u32 	%r31, %ctaid.y;
	mov.u32 	%r5, %ntid.y;
	mad.lo.s32 	%r6, %r31, %r5, %r30;
	mov.u32 	%r37, %ctaid.z;
	setp.ge.s32 	%p1, %r37, %r23;
	@%p1 bra 	$L__BB0_9;
	mov.u32 	%r32, %nctaid.x;
	mul.lo.s32 	%r8, %r3, %r32;
	mov.u32 	%r33, %nctaid.y;
	mul.lo.s32 	%r9, %r5, %r33;
	mov.u32 	%r10, %nctaid.z;
	cvta.to.global.u64 	%rd1, %rd3;
	cvta.to.global.u64 	%rd2, %rd4;
$L__BB0_2:
	setp.ge.s32 	%p2, %r6, %r2;
	@%p2 bra 	$L__BB0_8;
	mul.lo.s32 	%r12, %r37, %r25;
	mad.lo.s32 	%r13, %r37, %r27, %r4;
	mov.u32 	%r38, %r6;
$L__BB0_4:
	setp.ge.s32 	%p3, %r4, %r1;
	@%p3 bra 	$L__BB0_7;
	cvt.rn.f32.s32 	%f2, %r38;
	div.rn.f32 	%f3, %f2, %f1;
	cvt.rzi.s32.f32 	%r34, %f3;
	mad.lo.s32 	%r15, %r34, %r24, %r12;
	mad.lo.s32 	%r39, %r38, %r26, %r13;
	mov.u32 	%r40, %r4;
$L__BB0_6:
	cvt.rn.f32.s32 	%f4, %r40;
	div.rn.f32 	%f5, %f4, %f1;
	cvt.rzi.s32.f32 	%r35, %f5;
	add.s32 	%r36, %r15, %r35;
	mul.wide.s32 	%rd5, %r36, 4;
	add.s64 	%rd6, %rd1, %rd5;
	ld.global.f32 	%f6, [%rd6];
	mul.wide.s32 	%rd7, %r39, 4;
	add.s64 	%rd8, %rd2, %rd7;
	st.global.f32 	[%rd8], %f6;
	add.s32 	%r40, %r40, %r8;
	add.s32 	%r39, %r39, %r8;
	setp.lt.s32 	%p4, %r40, %r1;
	@%p4 bra 	$L__BB0_6;
$L__BB0_7:
	add.s32 	%r38, %r38, %r9;
	setp.lt.s32 	%p5, %r38, %r2;
	@%p5 bra 	$L__BB0_4;
$L__BB0_8:
	add.s32 	%r37, %r37, %r10;
	setp.lt.s32 	%p6, %r37, %r23;
	@%p6 bra 	$L__BB0_2;
$L__BB0_9:
	ret;

}


// ===== COMPILED SASS (sm_100) =====

	.target	sm_100

	.elftype	@"ET_EXEC"


//--------------------- .note.nv.tkinfo           --------------------------
	.section	.note.nv.tkinfo,"",@"SHT_NOTE"
	.sectionflags	@"SHF_NOTE_NV_TKINFO"
	.tkinfo
        /*0018*/ 	.word	0x00000002
        /*0030*/ 	.string	""
        /*0030*/ 	.string	"ptxas"
        /*0030*/ 	.string	"Cuda compilation tools, release 13.0, V13.0.88"
        /*0030*/ 	.string	"Build cuda_13.0.r13.0/compiler.36424714_0"
        /*0030*/ 	.string	"-arch sm_100 -m 64 "



//--------------------- .note.nv.cuinfo           --------------------------
	.section	.note.nv.cuinfo,"",@"SHT_NOTE"
	.sectionflags	@"SHF_NOTE_NV_CUINFO"
        /*0018*/ 	.short	0x0002
        /*001a*/ 	.short	0x0064
        /*001c*/ 	.short	0x0082
	.zero		2


//--------------------- .nv.info                  --------------------------
	.section	.nv.info,"",@"SHT_CUDA_INFO"
	.align	4


	//----- nvinfo : EIATTR_REGCOUNT
	.align		4
        /*0000*/ 	.byte	0x04, 0x2f
        /*0002*/ 	.short	(.L_1 - .L_0)
	.align		4
.L_0:
        /*0004*/ 	.word	index@(_Z24resize_nearest_kernel_2dif4int2PKfiiPfii)
        /*0008*/ 	.word	0x0000001e


	//----- nvinfo : EIATTR_FRAME_SIZE
	.align		4
.L_1:
        /*000c*/ 	.byte	0x04, 0x11
        /*000e*/ 	.short	(.L_3 - .L_2)
	.align		4
.L_2:
        /*0010*/ 	.word	index@($__internal_0_$__cuda_sm3x_div_rn_noftz_f32_slowpath)
        /*0014*/ 	.word	0x00000000


	//----- nvinfo : EIATTR_FRAME_SIZE
	.align		4
.L_3:
        /*0018*/ 	.byte	0x04, 0x11
        /*001a*/ 	.short	(.L_5 - .L_4)
	.align		4
.L_4:
        /*001c*/ 	.word	index@(_Z24resize_nearest_kernel_2dif4int2PKfiiPfii)
        /*0020*/ 	.word	0x00000000


	//----- nvinfo : EIATTR_MIN_STACK_SIZE
	.align		4
.L_5:
        /*0024*/ 	.byte	0x04, 0x12
        /*0026*/ 	.short	(.L_7 - .L_6)
	.align		4
.L_6:
        /*0028*/ 	.word	index@(_Z24resize_nearest_kernel_2dif4int2PKfiiPfii)
        /*002c*/ 	.word	0x00000000
.L_7:


//--------------------- .nv.compat                --------------------------
	.section	.nv.compat,"",@"SHT_CUDA_COMPAT_INFO"
	.align	4
        /*0000*/ 	.byte	0x02, 0x09, 0x00, 0x00, 0x02, 0x02, 0x01, 0x00, 0x02, 0x05, 0x05, 0x00, 0x03, 0x07, 0x01, 0x01
        /*0010*/ 	.byte	0x02, 0x03, 0x00, 0x00, 0x02, 0x06, 0x01, 0x00, 0x04, 0x0b, 0x08, 0x00, 0x01, 0x00, 0x00, 0x00
        /*0020*/ 	.byte	0x00, 0x00, 0x00, 0x00


//--------------------- .nv.info._Z24resize_nearest_kernel_2dif4int2PKfiiPfii --------------------------
	.section	.nv.info._Z24resize_nearest_kernel_2dif4int2PKfiiPfii,"",@"SHT_CUDA_INFO"
	.sectionflags	@""
	.align	4


	//----- nvinfo : EIATTR_CUDA_API_VERSION
	.align		4
        /*0000*/ 	.byte	0x04, 0x37
        /*0002*/ 	.short	(.L_9 - .L_8)
.L_8:
        /*0004*/ 	.word	0x00000082


	//----- nvinfo : EIATTR_KPARAM_INFO
	.align		4
.L_9:
        /*0008*/ 	.byte	0x04, 0x17
        /*000a*/ 	.short	(.L_11 - .L_10)
.L_10:
        /*000c*/ 	.word	0x00000000
        /*0010*/ 	.short	0x0008
        /*0012*/ 	.short	0x002c
        /*0014*/ 	.byte	0x00, 0xf0, 0x11, 0x00


	//----- nvinfo : EIATTR_KPARAM_INFO
	.align		4
.L_11:
        /*0018*/ 	.byte	0x04, 0x17
        /*001a*/ 	.short	(.L_13 - .L_12)
.L_12:
        /*001c*/ 	.word	0x00000000
        /*0020*/ 	.short	0x0007
        /*0022*/ 	.short	0x0028
        /*0024*/ 	.byte	0x00, 0xf0, 0x11, 0x00


	//----- nvinfo : EIATTR_KPARAM_INFO
	.align		4
.L_13:
        /*0028*/ 	.byte	0x04, 0x17
        /*002a*/ 	.short	(.L_15 - .L_14)
.L_14:
        /*002c*/ 	.word	0x00000000
        /*0030*/ 	.short	0x0006
        /*0032*/ 	.short	0x0020
        /*0034*/ 	.byte	0x00, 0xf5, 0x21, 0x00


	//----- nvinfo : EIATTR_KPARAM_INFO
	.align		4
.L_15:
        /*0038*/ 	.byte	0x04, 0x17
        /*003a*/ 	.short	(.L_17 - .L_16)
.L_16:
        /*003c*/ 	.word	0x00000000
        /*0040*/ 	.short	0x0005
        /*0042*/ 	.short	0x001c
        /*0044*/ 	.byte	0x00, 0xf0, 0x11, 0x00


	//----- nvinfo : EIATTR_KPARAM_INFO
	.align		4
.L_17:
        /*0048*/ 	.byte	0x04, 0x17
        /*004a*/ 	.short	(.L_19 - .L_18)
.L_18:
        /*004c*/ 	.word	0x00000000
        /*0050*/ 	.short	0x0004
        /*0052*/ 	.short	0x0018
        /*0054*/ 	.byte	0x00, 0xf0, 0x11, 0x00


	//----- nvinfo : EIATTR_KPARAM_INFO
	.align		4
.L_19:
        /*0058*/ 	.byte	0x04, 0x17
        /*005a*/ 	.short	(.L_21 - .L_20)
.L_20:
        /*005c*/ 	.word	0x00000000
        /*0060*/ 	.short	0x0003
        /*0062*/ 	.short	0x0010
        /*0064*/ 	.byte	0x00, 0xf5, 0x21, 0x00


	//----- nvinfo : EIATTR_KPARAM_INFO
	.align		4
.L_21:
        /*0068*/ 	.byte	0x04, 0x17
        /*006a*/ 	.short	(.L_23 - .L_22)
.L_22:
        /*006c*/ 	.word	0x00000000
        /*0070*/ 	.short	0x0002
        /*0072*/ 	.short	0x0008
        /*0074*/ 	.byte	0x00, 0xf0, 0x21, 0x00


	//----- nvinfo : EIATTR_KPARAM_INFO
	.align		4
.L_23:
        /*0078*/ 	.byte	0x04, 0x17
        /*007a*/ 	.short	(.L_25 - .L_24)
.L_24:
        /*007c*/ 	.word	0x00000000
        /*0080*/ 	.short	0x0001
        /*0082*/ 	.short	0x0004
        /*0084*/ 	.byte	0x00, 0xf0, 0x11, 0x00


	//----- nvinfo : EIATTR_KPARAM_INFO
	.align		4
.L_25:
        /*0088*/ 	.byte	0x04, 0x17
        /*008a*/ 	.short	(.L_27 - .L_26)
.L_26:
        /*008c*/ 	.word	0x00000000
        /*0090*/ 	.short	0x0000
        /*0092*/ 	.short	0x0000
        /*0094*/ 	.byte	0x00, 0xf0, 0x11, 0x00


	//----- nvinfo : EIATTR_SPARSE_MMA_MASK
	.align		4
.L_27:
        /*0098*/ 	.byte	0x03, 0x50
        /*009a*/ 	.short	0x0000


	//----- nvinfo : EIATTR_MAXREG_COUNT
	.align		4
        /*009c*/ 	.byte	0x03, 0x1b
        /*009e*/ 	.short	0x00ff


	//----- nvinfo : EIATTR_MERCURY_ISA_VERSION
	.align		4
        /*00a0*/ 	.byte	0x03, 0x5f
        /*00a2*/ 	.short	0x0101


	//----- nvinfo : EIATTR_VRC_CTA_INIT_COUNT
	.align		4
        /*00a4*/ 	.byte	0x02, 0x4a
	.zero		1
	.zero		1


	//----- nvinfo : EIATTR_EXIT_INSTR_OFFSETS
	.align		4
        /*00a8*/ 	.byte	0x04, 0x1c
        /*00aa*/ 	.short	(.L_29 - .L_28)


	//   ....[0]....
.L_28:
        /*00ac*/ 	.word	0x000000a0


	//   ....[1]....
        /*00b0*/ 	.word	0x000005c0


	//----- nvinfo : EIATTR_CRS_STACK_SIZE
	.align		4
.L_29:
        /*00b4*/ 	.byte	0x04, 0x1e
        /*00b6*/ 	.short	(.L_31 - .L_30)
.L_30:
        /*00b8*/ 	.word	0x00000000


	//----- nvinfo : EIATTR_CBANK_PARAM_SIZE
	.align		4
.L_31:
        /*00bc*/ 	.byte	0x03, 0x19
        /*00be*/ 	.short	0x0030


	//----- nvinfo : EIATTR_PARAM_CBANK
	.align		4
        /*00c0*/ 	.byte	0x04, 0x0a
        /*00c2*/ 	.short	(.L_33 - .L_32)
	.align		4
.L_32:
        /*00c4*/ 	.word	index@(.nv.constant0._Z24resize_nearest_kernel_2dif4int2PKfiiPfii)
        /*00c8*/ 	.short	0x0380
        /*00ca*/ 	.short	0x0030


	//----- nvinfo : EIATTR_SW_WAR
	.align		4
.L_33:
        /*00cc*/ 	.byte	0x04, 0x36
        /*00ce*/ 	.short	(.L_35 - .L_34)
.L_34:
        /*00d0*/ 	.word	0x00000008
.L_35:


//--------------------- .nv.callgraph             --------------------------
	.section	.nv.callgraph,"",@"SHT_CUDA_CALLGRAPH"
	.align	4
	.sectionentsize	8
	.align		4
        /*0000*/ 	.word	0x00000000
	.align		4
        /*0004*/ 	.word	0xffffffff
	.align		4
        /*0008*/ 	.word	0x00000000
	.align		4
        /*000c*/ 	.word	0xfffffffe
	.align		4
        /*0010*/ 	.word	0x00000000
	.align		4
        /*0014*/ 	.word	0xfffffffd
	.align		4
        /*0018*/ 	.word	0x00000000
	.align		4
        /*001c*/ 	.word	0xfffffffc


//--------------------- .text._Z24resize_nearest_kernel_2dif4int2PKfiiPfii --------------------------
	.section	.text._Z24resize_nearest_kernel_2dif4int2PKfiiPfii,"ax",@progbits
	.align	128
        .global         _Z24resize_nearest_kernel_2dif4int2PKfiiPfii
        .type           _Z24resize_nearest_kernel_2dif4int2PKfiiPfii,@function
        .size           _Z24resize_nearest_kernel_2dif4int2PKfiiPfii,(.L_x_23 - _Z24resize_nearest_kernel_2dif4int2PKfiiPfii)
        .other          _Z24resize_nearest_kernel_2dif4int2PKfiiPfii,@"STO_CUDA_ENTRY STV_DEFAULT"
_Z24resize_nearest_kernel_2dif4int2PKfiiPfii:
.text._Z24resize_nearest_kernel_2dif4int2PKfiiPfii:
[----:B------:R-:W-:Y:S08]  /*0000*/  LDC R1, c[0x0][0x37c] ;  /* 0x0000df00ff017b82 */ /* 0x000ff00000000800 */
[----:B------:R-:W0:Y:S01]  /*0010*/  S2UR UR4, SR_CTAID.Z ;  /* 0x00000000000479c3 */ /* 0x000e220000002700 */
[----:B------:R-:W1:Y:S01]  /*0020*/  S2R R10, SR_TID.X ;  /* 0x00000000000a7919 */ /* 0x000e620000002100 */
[----:B------:R-:W2:Y:S06]  /*0030*/  S2R R11, SR_TID.Y ;  /* 0x00000000000b7919 */ /* 0x000eac0000002200 */
[----:B------:R-:W0:Y:S08]  /*0040*/  LDC R0, c[0x0][0x380] ;  /* 0x0000e000ff007b82 */ /* 0x000e300000000800 */
[----:B------:R-:W3:Y:S08]  /*0050*/  LDC R3, c[0x0][0x360] ;  /* 0x0000d800ff037b82 */ /* 0x000ef00000000800 */
[----:B------:R-:W4:Y:S01]  /*0060*/  S2UR UR5, SR_CTAID.X ;  /* 0x00000000000579c3 */ /* 0x000f220000002500 */
[----:B0-----:R-:W-:-:S07]  /*0070*/  ISETP.LE.AND P0, PT, R0, UR4, PT ;  /* 0x0000000400007c0c */ /* 0x001fce000bf03270 */
[----:B------:R-:W0:Y:S08]  /*0080*/  S2UR UR6, SR_CTAID.Y ;  /* 0x00000000000679c3 */ /* 0x000e300000002600 */
[----:B------:R-:W0:Y:S02]  /*0090*/  LDC R0, c[0x0][0x364] ;  /* 0x0000d900ff007b82 */ /* 0x000e240000000800 */
[----:B01234-:R-:W-:Y:S05]  /*00a0*/  @P0 EXIT ;  /* 0x000000000000094d */ /* 0x01ffea0003800000 */
[----:B------:R-:W0:Y:S01]  /*00b0*/  LDCU UR7, c[0x0][0x370] ;  /* 0x00006e00ff0777ac */ /* 0x000e220008000800 */
[C---:B------:R-:W-:Y:S02]  /*00c0*/  IMAD R10, R3.reuse, UR5, R10 ;  /* 0x00000005030a7c24 */ /* 0x040fe4000f8e020a */
[C---:B------:R-:W-:Y:S01]  /*00d0*/  IMAD R11, R0.reuse, UR6, R11 ;  /* 0x00000006000b7c24 */ /* 0x040fe2000f8e020b */
[----:B------:R-:W1:Y:S01]  /*00e0*/  LDCU UR8, c[0x0][0x374] ;  /* 0x00006e80ff0877ac */ /* 0x000e620008000800 */
[----:B------:R-:W2:Y:S01]  /*00f0*/  LDCU.64 UR10, c[0x0][0x358] ;  /* 0x00006b00ff0a77ac */ /* 0x000ea20008000a00 */
[----:B------:R-:W3:Y:S01]  /*0100*/  LDCU UR9, c[0x0][0x378] ;  /* 0x00006f00ff0977ac */ /* 0x000ee20008000800 */
[----:B0-----:R-:W-:Y:S02]  /*0110*/  IMAD R12, R3, UR7, RZ ;  /* 0x00000007030c7c24 */ /* 0x001fe4000f8e02ff */
[----:B-1----:R-:W-:-:S07]  /*0120*/  IMAD R13, R0, UR8, RZ ;  /* 0x00000008000d7c24 */ /* 0x002fce000f8e02ff */
.L_x_10:
[----:B------:R-:W0:Y:S01]  /*0130*/  LDCU UR5, c[0x0][0x38c] ;  /* 0x00007180ff0577ac */ /* 0x000e220008000800 */
[----:B------:R-:W-:Y:S01]  /*0140*/  BSSY.RECONVERGENT B0, `(.L_x_0) ;  /* 0x0000043000007945 */ /* 0x000fe20003800200 */
[----:B-1----:R-:W1:Y:S01]  /*0150*/  LDCU UR7, c[0x0][0x388] ;  /* 0x00007100ff0777ac */ /* 0x002e620008000800 */
[----:B0-----:R-:W-:-:S13]  /*0160*/  ISETP.GE.AND P0, PT, R11, UR5, PT ;  /* 0x000000050b007c0c */ /* 0x001fda000bf06270 */
[----:B-1----:R-:W-:Y:S05]  /*0170*/  @P0 BRA `(.L_x_1) ;  /* 0x0000000000fc0947 */ /* 0x002fea0003800000 */
[----:B------:R-:W0:Y:S01]  /*0180*/  LDC R15, c[0x0][0x39c] ;  /* 0x0000e700ff0f7b82 */ /* 0x000e220000000800 */
[----:B------:R-:W-:-:S07]  /*0190*/  IMAD.MOV.U32 R14, RZ, RZ, R11 ;  /* 0x000000ffff0e7224 */ /* 0x000fce00078e000b */
[----:B------:R-:W1:Y:S01]  /*01a0*/  LDC R17, c[0x0][0x3ac] ;  /* 0x0000eb00ff117b82 */ /* 0x000e620000000800 */
[----:B0-----:R-:W-:Y:S02]  /*01b0*/  IMAD R15, R15, UR4, RZ ;  /* 0x000000040f0f7c24 */ /* 0x001fe4000f8e02ff */
[----:B-1----:R-:W-:-:S07]  /*01c0*/  IMAD R17, R17, UR4, R10 ;  /* 0x0000000411117c24 */ /* 0x002fce000f8e020a */
.L_x_9:
[----:B------:R-:W0:Y:S01]  /*01d0*/  LDCU UR5, c[0x0][0x388] ;  /* 0x00007100ff0577ac */ /* 0x000e220008000800 */
[----:B------:R-:W-:Y:S01]  /*01e0*/  BSSY.RECONVERGENT B1, `(.L_x_2) ;  /* 0x0000034000017945 */ /* 0x000fe20003800200 */
[----:B0-----:R-:W-:-:S13]  /*01f0*/  ISETP.GE.AND P0, PT, R10, UR5, PT ;  /* 0x000000050a007c0c */ /* 0x001fda000bf06270 */
[----:B-1----:R-:W-:Y:S05]  /*0200*/  @P0 BRA `(.L_x_3) ;  /* 0x0000000000c40947 */ /* 0x002fea0003800000 */
[----:B------:R-:W0:Y:S01]  /*0210*/  LDC R6, c[0x0][0x384] ;  /* 0x0000e100ff067b82 */ /* 0x000e220000000800 */
[----:B------:R-:W-:Y:S01]  /*0220*/  I2FP.F32.S32 R3, R14 ;  /* 0x0000000e00037245 */ /* 0x000fe20000201400 */
[----:B------:R-:W-:Y:S06]  /*0230*/  BSSY.RECONVERGENT B2, `(.L_x_4) ;  /* 0x000000d000027945 */ /* 0x000fec0003800200 */
[----:B------:R-:W1:Y:S01]  /*0240*/  LDC R0, c[0x0][0x384] ;  /* 0x0000e100ff007b82 */ /* 0x000e620000000800 */
[----:B0-----:R-:W0:Y:S08]  /*0250*/  MUFU.RCP R2, R6 ;  /* 0x0000000600027308 */ /* 0x001e300000001000 */
[----:B------:R-:W4:Y:S01]  /*0260*/  FCHK P0, R3, R6 ;  /* 0x0000000603007302 */ /* 0x000f220000000000 */
[----:B0-----:R-:W-:-:S04]  /*0270*/  FFMA R5, R2, -R6, 1 ;  /* 0x3f80000002057423 */ /* 0x001fc80000000806 */
[----:B------:R-:W-:-:S04]  /*0280*/  FFMA R2, R2, R5, R2 ;  /* 0x0000000502027223 */ /* 0x000fc80000000002 */
[----:B------:R-:W-:-:S04]  /*0290*/  FFMA R4, R3, R2, RZ ;  /* 0x0000000203047223 */ /* 0x000fc800000000ff */
[----:B------:R-:W-:-:S04]  /*02a0*/  FFMA R5, R4, -R6, R3 ;  /* 0x8000000604057223 */ /* 0x000fc80000000003 */
[----:B------:R-:W-:Y:S01]  /*02b0*/  FFMA R2, R2, R5, R4 ;  /* 0x0000000502027223 */ /* 0x000fe20000000004 */
[----:B-1--4-:R-:W-:Y:S06]  /*02c0*/  @!P0 BRA `(.L_x_5) ;  /* 0x00000000000c8947 */ /* 0x012fec0003800000 */
[----:B------:R-:W-:-:S07]  /*02d0*/  MOV R8, 0x2f0 ;  /* 0x000002f000087802 */ /* 0x000fce0000000f00 */
[----:B--23--:R-:W-:Y:S05]  /*02e0*/  CALL.REL.NOINC `($__internal_0_$__cuda_sm3x_div_rn_noftz_f32_slowpath) ;  /* 0x0000000000b87944 */ /* 0x00cfea0003c00000 */
[----:B------:R-:W-:-:S07]  /*02f0*/  IMAD.MOV.U32 R2, RZ, RZ, R20 ;  /* 0x000000ffff027224 */ /* 0x000fce00078e0014 */
.L_x_5:
[----:B--23--:R-:W-:Y:S05]  /*0300*/  BSYNC.RECONVERGENT B2 ;  /* 0x0000000000027941 */ /* 0x00cfea0003800200 */
.L_x_4:
[----:B------:R-:W0:Y:S01]  /*0310*/  LDC R18, c[0x0][0x384] ;  /* 0x0000e100ff127b82 */ /* 0x000e220000000800 */
[----:B------:R-:W1:Y:S01]  /*0320*/  LDCU UR5, c[0x0][0x398] ;  /* 0x00007300ff0577ac */ /* 0x000e620008000800 */
[----:B------:R-:W1:Y:S01]  /*0330*/  F2I.TRUNC.NTZ R2, R2 ;  /* 0x0000000200027305 */ /* 0x000e62000020f100 */
[----:B------:R-:W-:Y:S01]  /*0340*/  IMAD.MOV.U32 R21, RZ, RZ, R10 ;  /* 0x000000ffff157224 */ /* 0x000fe200078e000a */
[----:B------:R-:W2:Y:S04]  /*0350*/  LDCU UR6, c[0x0][0x3a8] ;  /* 0x00007500ff0677ac */ /* 0x000ea80008000800 */
[----:B------:R-:W3:Y:S08]  /*0360*/  LDC.64 R4, c[0x0][0x390] ;  /* 0x0000e400ff047b82 */ /* 0x000ef00000000a00 */
[----:B------:R-:W4:Y:S01]  /*0370*/  LDC.64 R6, c[0x0][0x3a0] ;  /* 0x0000e800ff067b82 */ /* 0x000f220000000a00 */
[----:B-1----:R-:W-:-:S02]  /*0380*/  IMAD R16, R2, UR5, R15 ;  /* 0x0000000502107c24 */ /* 0x002fc4000f8e020f */
[----:B--2---:R-:W-:-:S07]  /*0390*/  IMAD R19, R14, UR6, R17 ;  /* 0x000000060e137c24 */ /* 0x004fce000f8e0211 */
.L_x_8:
[----:B01----:R-:W0:Y:S01]  /*03a0*/  MUFU.RCP R3, R18 ;  /* 0x0000001200037308 */ /* 0x003e220000001000 */
[----:B------:R-:W-:Y:S01]  /*03b0*/  I2FP.F32.S32 R9, R21 ;  /* 0x0000001500097245 */ /* 0x000fe20000201400 */
[----:B------:R-:W-:Y:S06]  /*03c0*/  BSSY.RECONVERGENT B2, `(.L_x_6) ;  /* 0x000000b000027945 */ /* 0x000fec0003800200 */
[----:B------:R-:W1:Y:S01]  /*03d0*/  FCHK P0, R9, R18 ;  /* 0x0000001209007302 */ /* 0x000e620000000000 */
[----:B0-----:R-:W-:-:S04]  /*03e0*/  FFMA R2, R3, -R18, 1 ;  /* 0x3f80000003027423 */ /* 0x001fc80000000812 */
[----:B------:R-:W-:-:S04]  /*03f0*/  FFMA R2, R3, R2, R3 ;  /* 0x0000000203027223 */ /* 0x000fc80000000003 */
[----:B------:R-:W-:-:S04]  /*0400*/  FFMA R3, R2, R9, RZ ;  /* 0x0000000902037223 */ /* 0x000fc800000000ff */
[----:B------:R-:W-:-:S04]  /*0410*/  FFMA R8, R3, -R18, R9 ;  /* 0x8000001203087223 */ /* 0x000fc80000000009 */
[----:B------:R-:W-:Y:S01]  /*0420*/  FFMA R20, R2, R8, R3 ;  /* 0x0000000802147223 */ /* 0x000fe20000000003 */
[----:B-1----:R-:W-:Y:S06]  /*0430*/  @!P0 BRA `(.L_x_7) ;  /* 0x00000000000c8947 */ /* 0x002fec0003800000 */
[----:B------:R-:W-:Y:S01]  /*0440*/  IMAD.MOV.U32 R3, RZ, RZ, R9 ;  /* 0x000000ffff037224 */ /* 0x000fe200078e0009 */
[----:B------:R-:W-:-:S07]  /*0450*/  MOV R8, 0x470 ;  /* 0x0000047000087802 */ /* 0x000fce0000000f00 */
[----:B---34-:R-:W-:Y:S05]  /*0460*/  CALL.REL.NOINC `($__internal_0_$__cuda_sm3x_div_rn_noftz_f32_slowpath) ;  /* 0x0000000000587944 */ /* 0x018fea0003c00000 */
.L_x_7:
[----:B------:R-:W-:Y:S05]  /*0470*/  BSYNC.RECONVERGENT B2 ;  /* 0x0000000000027941 */ /* 0x000fea0003800200 */
.L_x_6:
[----:B------:R-:W0:Y:S02]  /*0480*/  F2I.TRUNC.NTZ R3, R20 ;  /* 0x0000001400037305 */ /* 0x000e24000020f100 */
[----:B0-----:R-:W-:-:S04]  /*0490*/  IMAD.IADD R3, R16, 0x1, R3 ;  /* 0x0000000110037824 */ /* 0x001fc800078e0203 */
[----:B---3--:R-:W-:-:S06]  /*04a0*/  IMAD.WIDE R2, R3, 0x4, R4 ;  /* 0x0000000403027825 */ /* 0x008fcc00078e0204 */
[----:B------:R-:W2:Y:S01]  /*04b0*/  LDG.E R3, desc[UR10][R2.64] ;  /* 0x0000000a02037981 */ /* 0x000ea2000c1e1900 */
[----:B----4-:R-:W-:Y:S01]  /*04c0*/  IMAD.WIDE R8, R19, 0x4, R6 ;  /* 0x0000000413087825 */ /* 0x010fe200078e0206 */
[----:B------:R-:W-:-:S03]  /*04d0*/  IADD3 R19, PT, PT, R12, R19, RZ ;  /* 0x000000130c137210 */ /* 0x000fc60007ffe0ff */
[----:B------:R-:W-:-:S05]  /*04e0*/  IMAD.IADD R21, R12, 0x1, R21 ;  /* 0x000000010c157824 */ /* 0x000fca00078e0215 */
[----:B------:R-:W-:Y:S01]  /*04f0*/  ISETP.GE.AND P0, PT, R21, UR7, PT ;  /* 0x0000000715007c0c */ /* 0x000fe2000bf06270 */
[----:B--2---:R1:W-:-:S12]  /*0500*/  STG.E desc[UR10][R8.64], R3 ;  /* 0x0000000308007986 */ /* 0x0043d8000c10190a */
[----:B------:R-:W-:Y:S05]  /*0510*/  @!P0 BRA `(.L_x_8) ;  /* 0xfffffffc00a08947 */ /* 0x000fea000383ffff */
.L_x_3:
[----:B--23--:R-:W-:Y:S05]  /*0520*/  BSYNC.RECONVERGENT B1 ;  /* 0x0000000000017941 */ /* 0x00cfea0003800200 */
.L_x_2:
[----:B------:R-:W0:Y:S01]  /*0530*/  LDCU UR5, c[0x0][0x38c] ;  /* 0x00007180ff0577ac */ /* 0x000e220008000800 */
[----:B------:R-:W-:-:S05]  /*0540*/  IMAD.IADD R14, R13, 0x1, R14 ;  /* 0x000000010d0e7824 */ /* 0x000fca00078e020e */
[----:B0-----:R-:W-:-:S13]  /*0550*/  ISETP.GE.AND P0, PT, R14, UR5, PT ;  /* 0x000000050e007c0c */ /* 0x001fda000bf06270 */
[----:B------:R-:W-:Y:S05]  /*0560*/  @!P0 BRA `(.L_x_9) ;  /* 0xfffffffc00188947 */ /* 0x000fea000383ffff */
.L_x_1:
[----:B--23--:R-:W-:Y:S05]  /*0570*/  BSYNC.RECONVERGENT B0 ;  /* 0x0000000000007941 */ /* 0x00cfea0003800200 */
.L_x_0:
[----:B------:R-:W0:Y:S01]  /*0580*/  LDCU UR5, c[0x0][0x380] ;  /* 0x00007000ff0577ac */ /* 0x000e220008000800 */
[----:B------:R-:W-:-:S04]  /*0590*/  UIADD3 UR4, UPT, UPT, UR9, UR4, URZ ;  /* 0x0000000409047290 */ /* 0x000fc8000fffe0ff */
[----:B0-----:R-:W-:-:S09]  /*05a0*/  UISETP.GE.AND UP0, UPT, UR4, UR5, UPT ;  /* 0x000000050400728c */ /* 0x001fd2000bf06270 */
[----:B------:R-:W-:Y:S05]  /*05b0*/  BRA.U !UP0, `(.L_x_10) ;  /* 0xfffffff908dc7547 */ /* 0x000fea000b83ffff */
[----:B------:R-:W-:Y:S05]  /*05c0*/  EXIT ;  /* 0x000000000000794d */ /* 0x000fea0003800000 */
        .weak           $__internal_0_$__cuda_sm3x_div_rn_noftz_f32_slowpath
        .type           $__internal_0_$__cuda_sm3x_div_rn_noftz_f32_slowpath,@function
        .size           $__internal_0_$__cuda_sm3x_div_rn_noftz_f32_slowpath,(.L_x_23 - $__internal_0_$__cuda_sm3x_div_rn_noftz_f32_slowpath)
$__internal_0_$__cuda_sm3x_div_rn_noftz_f32_slowpath:
[--C-:B------:R-:W-:Y:S01]  /*05d0*/  SHF.R.U32.HI R9, RZ, 0x17, R0.reuse ;  /* 0x00000017ff097819 */ /* 0x100fe20000011600 */
[----:B------:R-:W-:Y:S01]  /*05e0*/  BSSY.RECONVERGENT B3, `(.L_x_11) ;  /* 0x0000063000037945 */ /* 0x000fe20003800200 */
[----:B------:R-:W-:Y:S02]  /*05f0*/  SHF.R.U32.HI R2, RZ, 0x17, R3 ;  /* 0x00000017ff027819 */ /* 0x000fe40000011603 */
[----:B------:R-:W-:Y:S02]  /*0600*/  LOP3.LUT R9, R9, 0xff, RZ, 0xc0, !PT ;  /* 0x000000ff09097812 */ /* 0x000fe400078ec0ff */
[----:B------:R-:W-:Y:S01]  /*0610*/  LOP3.LUT R22, R2, 0xff, RZ, 0xc0, !PT ;  /* 0x000000ff02167812 */ /* 0x000fe200078ec0ff */
[----:B------:R-:W-:Y:S02]  /*0620*/  IMAD.MOV.U32 R2, RZ, RZ, R0 ;  /* 0x000000ffff027224 */ /* 0x000fe400078e0000 */
[----:B------:R-:W-:Y:S02]  /*0630*/  VIADD R23, R9, 0xffffffff ;  /* 0xffffffff09177836 */ /* 0x000fe40000000000 */
[----:B------:R-:W-:-:S03]  /*0640*/  VIADD R24, R22, 0xffffffff ;  /* 0xffffffff16187836 */ /* 0x000fc60000000000 */
[----:B------:R-:W-:-:S04]  /*0650*/  ISETP.GT.U32.AND P0, PT, R23, 0xfd, PT ;  /* 0x000000fd1700780c */ /* 0x000fc80003f04070 */
[----:B------:R-:W-:-:S13]  /*0660*/  ISETP.GT.U32.OR P0, PT, R24, 0xfd, P0 ;  /* 0x000000fd1800780c */ /* 0x000fda0000704470 */
[----:B------:R-:W-:Y:S01]  /*0670*/  @!P0 IMAD.MOV.U32 R20, RZ, RZ, RZ ;  /* 0x000000ffff148224 */ /* 0x000fe200078e00ff */
[----:B------:R-:W-:Y:S06]  /*0680*/  @!P0 BRA `(.L_x_12) ;  /* 0x00000000005c8947 */ /* 0x000fec0003800000 */
[----:B------:R-:W-:Y:S02]  /*0690*/  FSETP.GTU.FTZ.AND P0, PT, |R3|, +INF , PT ;  /* 0x7f8000000300780b */ /* 0x000fe40003f1c200 */
[----:B------:R-:W-:-:S04]  /*06a0*/  FSETP.GTU.FTZ.AND P1, PT, |R0|, +INF , PT ;  /* 0x7f8000000000780b */ /* 0x000fc80003f3c200 */
[----:B------:R-:W-:-:S13]  /*06b0*/  PLOP3.LUT P0, PT, P0, P1, PT, 0xf8, 0x8f ;  /* 0x00000000008f781c */ /* 0x000fda0000703f70 */
[----:B------:R-:W-:Y:S05]  /*06c0*/  @P0 BRA `(.L_x_13) ;  /* 0x00000004004c0947 */ /* 0x000fea0003800000 */
[----:B------:R-:W-:-:S13]  /*06d0*/  LOP3.LUT P0, RZ, R2, 0x7fffffff, R3, 0xc8, !PT ;  /* 0x7fffffff02ff7812 */ /* 0x000fda000780c803 */
[----:B------:R-:W-:Y:S05]  /*06e0*/  @!P0 BRA `(.L_x_14) ;  /* 0x00000004003c8947 */ /* 0x000fea0003800000 */
[C---:B------:R-:W-:Y:S02]  /*06f0*/  FSETP.NEU.FTZ.AND P2, PT, |R3|.reuse, +INF , PT ;  /* 0x7f8000000300780b */ /* 0x040fe40003f5d200 */
[----:B------:R-:W-:Y:S02]  /*0700*/  FSETP.NEU.FTZ.AND P1, PT, |R0|, +INF , PT ;  /* 0x7f8000000000780b */ /* 0x000fe40003f3d200 */
[----:B------:R-:W-:-:S11]  /*0710*/  FSETP.NEU.FTZ.AND P0, PT, |R3|, +INF , PT ;  /* 0x7f8000000300780b */ /* 0x000fd60003f1d200 */
[----:B------:R-:W-:Y:S05]  /*0720*/  @!P1 BRA !P2, `(.L_x_14) ;  /* 0x00000004002c9947 */ /* 0x000fea0005000000 */
[----:B------:R-:W-:-:S04]  /*0730*/  LOP3.LUT P2, RZ, R3, 0x7fffffff, RZ, 0xc0, !PT ;  /* 0x7fffffff03ff7812 */ /* 0x000fc8000784c0ff */
[----:B------:R-:W-:-:S13]  /*0740*/  PLOP3.LUT P1, PT, P1, P2, PT, 0x2f, 0xf2 ;  /* 0x0000000000f2781c */ /* 0x000fda0000f24577 */
[----:B------:R-:W-:Y:S05]  /*0750*/  @P1 BRA `(.L_x_15) ;  /* 0x0000000400181947 */ /* 0x000fea0003800000 */
[----:B------:R-:W-:-:S04]  /*0760*/  LOP3.LUT P1, RZ, R2, 0x7fffffff, RZ, 0xc0, !PT ;  /* 0x7fffffff02ff7812 */ /* 0x000fc8000782c0ff */
[----:B------:R-:W-:-:S13]  /*0770*/  PLOP3.LUT P0, PT, P0, P1, PT, 0x2f, 0xf2 ;  /* 0x0000000000f2781c */ /* 0x000fda0000702577 */
[----:B------:R-:W-:Y:S05]  /*0780*/  @P0 BRA `(.L_x_16) ;  /* 0x0000000400000947 */ /* 0x000fea0003800000 */
[----:B------:R-:W-:Y:S02]  /*0790*/  ISETP.GE.AND P0, PT, R24, RZ, PT ;  /* 0x000000ff1800720c */ /* 0x000fe40003f06270 */
[----:B------:R-:W-:-:S11]  /*07a0*/  ISETP.GE.AND P1, PT, R23, RZ, PT ;  /* 0x000000ff1700720c */ /* 0x000fd60003f26270 */
[----:B------:R-:W-:Y:S01]  /*07b0*/  @P0 MOV R20, RZ ;  /* 0x000000ff00140202 */ /* 0x000fe20000000f00 */
[----:B------:R-:W-:Y:S02]  /*07c0*/  @!P0 IMAD.MOV.U32 R20, RZ, RZ, -0x40 ;  /* 0xffffffc0ff148424 */ /* 0x000fe400078e00ff */
[----:B------:R-:W-:Y:S01]  /*07d0*/  @!P0 FFMA R3, R3, 1.84467440737095516160e+19, RZ ;  /* 0x5f80000003038823 */ /* 0x000fe200000000ff */
[----:B------:R-:W-:Y:S01]  /*07e0*/  @!P1 FFMA R2, R0, 1.84467440737095516160e+19, RZ ;  /* 0x5f80000000029823 */ /* 0x000fe200000000ff */
[----:B------:R-:W-:-:S07]  /*07f0*/  @!P1 VIADD R20, R20, 0x40 ;  /* 0x0000004014149836 */ /* 0x000fce0000000000 */
.L_x_12:
[----:B------:R-:W-:Y:S01]  /*0800*/  LEA R23, R9, 0xc0800000, 0x17 ;  /* 0xc080000009177811 */ /* 0x000fe200078eb8ff */
[----:B------:R-:W-:Y:S01]  /*0810*/  VIADD R22, R22, 0xffffff81 ;  /* 0xffffff8116167836 */ /* 0x000fe20000000000 */
[----:B------:R-:W-:Y:S03]  /*0820*/  BSSY.RECONVERGENT B4, `(.L_x_17) ;  /* 0x0000035000047945 */ /* 0x000fe60003800200 */
[----:B------:R-:W-:Y:S02]  /*0830*/  IMAD.IADD R25, R2, 0x1, -R23 ;  /* 0x0000000102197824 */ /* 0x000fe400078e0a17 */
[C---:B------:R-:W-:Y:S02]  /*0840*/  IMAD R2, R22.reuse, -0x800000, R3 ;  /* 0xff80000016027824 */ /* 0x040fe400078e0203 */
[----:B------:R0:W1:Y:S01]  /*0850*/  MUFU.RCP R24, R25 ;  /* 0x0000001900187308 */ /* 0x0000620000001000 */
[----:B------:R-:W-:Y:S01]  /*0860*/  FADD.FTZ R23, -R25, -RZ ;  /* 0x800000ff19177221 */ /* 0x000fe20000010100 */
[----:B0-----:R-:W-:-:S05]  /*0870*/  IADD3 R25, PT, PT, R22, 0x7f, -R9 ;  /* 0x0000007f16197810 */ /* 0x001fca0007ffe809 */
[----:B------:R-:W-:Y:S02]  /*0880*/  IMAD.IADD R25, R25, 0x1, R20 ;  /* 0x0000000119197824 */ /* 0x000fe400078e0214 */
[----:B-1----:R-:W-:-:S04]  /*0890*/  FFMA R27, R24, R23, 1 ;  /* 0x3f800000181b7423 */ /* 0x002fc80000000017 */
[----:B------:R-:W-:-:S04]  /*08a0*/  FFMA R3, R24, R27, R24 ;  /* 0x0000001b18037223 */ /* 0x000fc80000000018 */
[----:B------:R-:W-:-:S04]  /*08b0*/  FFMA R24, R2, R3, RZ ;  /* 0x0000000302187223 */ /* 0x000fc800000000ff */
[----:B------:R-:W-:-:S04]  /*08c0*/  FFMA R26, R23, R24, R2 ;  /* 0x00000018171a7223 */ /* 0x000fc80000000002 */
[----:B------:R-:W-:-:S04]  /*08d0*/  FFMA R24, R3, R26, R24 ;  /* 0x0000001a03187223 */ /* 0x000fc80000000018 */
[----:B------:R-:W-:-:S04]  /*08e0*/  FFMA R23, R23, R24, R2 ;  /* 0x0000001817177223 */ /* 0x000fc80000000002 */
[----:B------:R-:W-:-:S05]  /*08f0*/  FFMA R2, R3, R23, R24 ;  /* 0x0000001703027223 */ /* 0x000fca0000000018 */
[----:B------:R-:W-:-:S04]  /*0900*/  SHF.R.U32.HI R9, RZ, 0x17, R2 ;  /* 0x00000017ff097819 */ /* 0x000fc80000011602 */
[----:B------:R-:W-:-:S04]  /*0910*/  LOP3.LUT R9, R9, 0xff, RZ, 0xc0, !PT ;  /* 0x000000ff09097812 */ /* 0x000fc800078ec0ff */
[----:B------:R-:W-:-:S05]  /*0920*/  IADD3 R9, PT, PT, R9, R25, RZ ;  /* 0x0000001909097210 */ /* 0x000fca0007ffe0ff */
[----:B------:R-:W-:-:S05]  /*0930*/  VIADD R20, R9, 0xffffffff ;  /* 0xffffffff09147836 */ /* 0x000fca0000000000 */
[----:B------:R-:W-:-:S13]  /*0940*/  ISETP.GE.U32.AND P0, PT, R20, 0xfe, PT ;  /* 0x000000fe1400780c */ /* 0x000fda0003f06070 */
[----:B------:R-:W-:Y:S05]  /*0950*/  @!P0 BRA `(.L_x_18) ;  /* 0x0000000000808947 */ /* 0x000fea0003800000 */
[----:B------:R-:W-:-:S13]  /*0960*/  ISETP.GT.AND P0, PT, R9, 0xfe, PT ;  /* 0x000000fe0900780c */ /* 0x000fda0003f04270 */
[----:B------:R-:W-:Y:S05]  /*0970*/  @P0 BRA `(.L_x_19) ;  /* 0x00000000006c0947 */ /* 0x000fea0003800000 */
[----:B------:R-:W-:-:S13]  /*0980*/  ISETP.GE.AND P0, PT, R9, 0x1, PT ;  /* 0x000000010900780c */ /* 0x000fda0003f06270 */
[----:B------:R-:W-:Y:S05]  /*0990*/  @P0 BRA `(.L_x_20) ;  /* 0x0000000000740947 */ /* 0x000fea0003800000 */
[----:B------:R-:W-:Y:S02]  /*09a0*/  ISETP.GE.AND P0, PT, R9, -0x18, PT ;  /* 0xffffffe80900780c */ /* 0x000fe40003f06270 */
[----:B------:R-:W-:-:S11]  /*09b0*/  LOP3.LUT R2, R2, 0x80000000, RZ, 0xc0, !PT ;  /* 0x8000000002027812 */ /* 0x000fd600078ec0ff */
[----:B------:R-:W-:Y:S05]  /*09c0*/  @!P0 BRA `(.L_x_20) ;  /* 0x0000000000688947 */ /* 0x000fea0003800000 */
[-CC-:B------:R-:W-:Y:S01]  /*09d0*/  FFMA.RZ R20, R3, R23.reuse, R24.reuse ;  /* 0x0000001703147223 */ /* 0x180fe2000000c018 */
[C---:B------:R-:W-:Y:S02]  /*09e0*/  ISETP.NE.AND P2, PT, R9.reuse, RZ, PT ;  /* 0x000000ff0900720c */ /* 0x040fe40003f45270 */
[----:B------:R-:W-:Y:S02]  /*09f0*/  ISETP.NE.AND P1, PT, R9, RZ, PT ;  /* 0x000000ff0900720c */ /* 0x000fe40003f25270 */
[----:B------:R-:W-:Y:S01]  /*0a00*/  LOP3.LUT R22, R20, 0x7fffff, RZ, 0xc0, !PT ;  /* 0x007fffff14167812 */ /* 0x000fe200078ec0ff */
[CCC-:B------:R-:W-:Y:S01]  /*0a10*/  FFMA.RP R20, R3.reuse, R23.reuse, R24.reuse ;  /* 0x0000001703147223 */ /* 0x1c0fe20000008018 */
[----:B------:R-:W-:Y:S01]  /*0a20*/  FFMA.RM R3, R3, R23, R24 ;  /* 0x0000001703037223 */ /* 0x000fe20000004018 */
[----:B------:R-:W-:Y:S01]  /*0a30*/  VIADD R23, R9, 0x20 ;  /* 0x0000002009177836 */ /* 0x000fe20000000000 */
[----:B------:R-:W-:Y:S01]  /*0a40*/  LOP3.LUT R22, R22, 0x800000, RZ, 0xfc, !PT ;  /* 0x0080000016167812 */ /* 0x000fe200078efcff */
[----:B------:R-:W-:-:S02]  /*0a50*/  IMAD.MOV R9, RZ, RZ, -R9 ;  /* 0x000000ffff097224 */ /* 0x000fc400078e0a09 */
[----:B------:R-:W-:Y:S02]  /*0a60*/  FSETP.NEU.FTZ.AND P0, PT, R20, R3, PT ;  /* 0x000000031400720b */ /* 0x000fe40003f1d000 */
[----:B------:R-:W-:Y:S02]  /*0a70*/  SHF.L.U32 R23, R22, R23, RZ ;  /* 0x0000001716177219 */ /* 0x000fe400000006ff */
[----:B------:R-:W-:Y:S02]  /*0a80*/  SEL R3, R9, RZ, P2 ;  /* 0x000000ff09037207 */ /* 0x000fe40001000000 */
[----:B------:R-:W-:Y:S02]  /*0a90*/  ISETP.NE.AND P1, PT, R23, RZ, P1 ;  /* 0x000000ff1700720c */ /* 0x000fe40000f25270 */
[----:B------:R-:W-:Y:S02]  /*0aa0*/  SHF.R.U32.HI R3, RZ, R3, R22 ;  /* 0x00000003ff037219 */ /* 0x000fe40000011616 */
[----:B------:R-:W-:-:S02]  /*0ab0*/  PLOP3.LUT P0, PT, P0, P1, PT, 0xf8, 0x8f ;  /* 0x00000000008f781c */ /* 0x000fc40000703f70 */
[----:B------:R-:W-:Y:S02]  /*0ac0*/  SHF.R.U32.HI R20, RZ, 0x1, R3 ;  /* 0x00000001ff147819 */ /* 0x000fe40000011603 */
[----:B------:R-:W-:-:S04]  /*0ad0*/  SEL R9, RZ, 0x1, !P0 ;  /* 0x00000001ff097807 */ /* 0x000fc80004000000 */
[----:B------:R-:W-:-:S04]  /*0ae0*/  LOP3.LUT R22, R9, 0x1, R20, 0xf8, !PT ;  /* 0x0000000109167812 */ /* 0x000fc800078ef814 */
[----:B------:R-:W-:-:S05]  /*0af0*/  LOP3.LUT R3, R22, R3, RZ, 0xc0, !PT ;  /* 0x0000000316037212 */ /* 0x000fca00078ec0ff */
[----:B------:R-:W-:-:S05]  /*0b00*/  IMAD.IADD R3, R20, 0x1, R3 ;  /* 0x0000000114037824 */ /* 0x000fca00078e0203 */
[----:B------:R-:W-:Y:S01]  /*0b10*/  LOP3.LUT R2, R3, R2, RZ, 0xfc, !PT ;  /* 0x0000000203027212 */ /* 0x000fe200078efcff */
[----:B------:R-:W-:Y:S06]  /*0b20*/  BRA `(.L_x_20) ;  /* 0x0000000000107947 */ /* 0x000fec0003800000 */
.L_x_19:
[----:B------:R-:W-:-:S04]  /*0b30*/  LOP3.LUT R2, R2, 0x80000000, RZ, 0xc0, !PT ;  /* 0x8000000002027812 */ /* 0x000fc800078ec0ff */
[----:B------:R-:W-:Y:S01]  /*0b40*/  LOP3.LUT R2, R2, 0x7f800000, RZ, 0xfc, !PT ;  /* 0x7f80000002027812 */ /* 0x000fe200078efcff */
[----:B------:R-:W-:Y:S06]  /*0b50*/  BRA `(.L_x_20) ;  /* 0x0000000000047947 */ /* 0x000fec0003800000 */
.L_x_18:
[----:B------:R-:W-:-:S07]  /*0b60*/  LEA R2, R25, R2, 0x17 ;  /* 0x0000000219027211 */ /* 0x000fce00078eb8ff */
.L_x_20:
[----:B------:R-:W-:Y:S05]  /*0b70*/  BSYNC.RECONVERGENT B4 ;  /* 0x0000000000047941 */ /* 0x000fea0003800200 */
.L_x_17:
[----:B------:R-:W-:Y:S05]  /*0b80*/  BRA `(.L_x_21) ;  /* 0x0000000000207947 */ /* 0x000fea0003800000 */
.L_x_16:
[----:B------:R-:W-:-:S04]  /*0b90*/  LOP3.LUT R2, R2, 0x80000000, R3, 0x48, !PT ;  /* 0x8000000002027812 */ /* 0x000fc800078e4803 */
[----:B------:R-:W-:Y:S01]  /*0ba0*/  LOP3.LUT R2, R2, 0x7f800000, RZ, 0xfc, !PT ;  /* 0x7f80000002027812 */ /* 0x000fe200078efcff */
[----:B------:R-:W-:Y:S06]  /*0bb0*/  BRA `(.L_x_21) ;  /* 0x0000000000147947 */ /* 0x000fec0003800000 */
.L_x_15:
[----:B------:R-:W-:Y:S01]  /*0bc0*/  LOP3.LUT R2, R2, 0x80000000, R3, 0x48, !PT ;  /* 0x8000000002027812 */ /* 0x000fe200078e4803 */
[----:B------:R-:W-:Y:S06]  /*0bd0*/  BRA `(.L_x_21) ;  /* 0x00000000000c7947 */ /* 0x000fec0003800000 */
.L_x_14:
[----:B------:R-:W0:Y:S01]  /*0be0*/  MUFU.RSQ R2, -QNAN ;  /* 0xffc0000000027908 */ /* 0x000e220000001400 */
[----:B------:R-:W-:Y:S05]  /*0bf0*/  BRA `(.L_x_21) ;  /* 0x0000000000047947 */ /* 0x000fea0003800000 */
.L_x_13:
[----:B------:R-:W-:-:S07]  /*0c00*/  FADD.FTZ R2, R3, R0 ;  /* 0x0000000003027221 */ /* 0x000fce0000010000 */
.L_x_21:
[----:B------:R-:W-:Y:S05]  /*0c10*/  BSYNC.RECONVERGENT B3 ;  /* 0x0000000000037941 */ /* 0x000fea0003800200 */
.L_x_11:
[----:B0-----:R-:W-:Y:S02]  /*0c20*/  IMAD.MOV.U32 R20, RZ, RZ, R2 ;  /* 0x000000ffff147224 */ /* 0x001fe400078e0002 */
[----:B------:R-:W-:Y:S02]  /*0c30*/  IMAD.MOV.U32 R2, RZ, RZ, R8 ;  /* 0x000000ffff027224 */ /* 0x000fe400078e0008 */
[----:B------:R-:W-:-:S04]  /*0c40*/  IMAD.MOV.U32 R3, RZ, RZ, 0x0 ;  /* 0x00000000ff037424 */ /* 0x000fc800078e00ff */
[----:B------:R-:W-:Y:S05]  /*0c50*/  RET.REL.NODEC R2 `(_Z24resize_nearest_kernel_2dif4int2PKfiiPfii) ;  /* 0xfffffff002e87950 */ /* 0x000fea0003c3ffff */
.L_x_22:
[----:B------:R-:W-:-:S00]  /*0c60*/  BRA `(.L_x_22) ;  /* 0xfffffffc00fc7947 */ /* 0x000fc0000383ffff */
[----:B------:R-:W-:-:S00]  /*0c70*/  NOP ;  /* 0x0000000000007918 */ /* 0x000fc00000000000 */
        /* <DEDUP_REMOVED lines=8> */
.L_x_23:


//--------------------- .nv.shared.reserved.0     --------------------------
	.section	.nv.shared.reserved.0,"aw",@nobits
	.weak		__nv_reservedSMEM_offset_0_alias
	.size		__nv_reservedSMEM_offset_0_alias, 0, 64
	.other		__nv_reservedSMEM_offset_0_alias,@"STO_CUDA_RESERVED_SHARED STV_DEFAULT"
__nv_reservedSMEM_offset_0_alias:
	.zero		0
	.zero		64


//--------------------- .nv.constant0._Z24resize_nearest_kernel_2dif4int2PKfiiPfii --------------------------
	.section	.nv.constant0._Z24resize_nearest_kernel_2dif4int2PKfiiPfii,"a",@progbits
	.sectionflags	@""
	.align	4
.nv.constant0._Z24resize_nearest_kernel_2dif4int2PKfiiPfii:
	.zero		944


//--------------------- SYMBOLS --------------------------

	.type		.nv.reservedSmem.offset0,@object
	.size		.nv.reservedSmem.offset0,0x4
